//
// Generated by NVIDIA NVVM Compiler
//
// Compiler Build ID: CL-36424714
// Cuda compilation tools, release 13.0, V13.0.88
// Based on NVVM 20.0.0
//

.version 9.0
.target sm_100
.address_size 64

	// .globl	_Z28matrix_vector_multiplicationPfS_S_i

.visible .entry _Z28matrix_vector_multiplicationPfS_S_i(
	.param .u64 .ptr .align 1 _Z28matrix_vector_multiplicationPfS_S_i_param_0,
	.param .u64 .ptr .align 1 _Z28matrix_vector_multiplicationPfS_S_i_param_1,
	.param .u64 .ptr .align 1 _Z28matrix_vector_multiplicationPfS_S_i_param_2,
	.param .u32 _Z28matrix_vector_multiplicationPfS_S_i_param_3
)
{
	.reg .pred 	%p<13>;
	.reg .b32 	%r<38>;
	.reg .b32 	%f<119>;
	.reg .b64 	%rd<71>;

	ld.param.u64 	%rd21, [_Z28matrix_vector_multiplicationPfS_S_i_param_0];
	ld.param.u32 	%r18, [_Z28matrix_vector_multiplicationPfS_S_i_param_3];
	cvta.to.global.u64 	%rd1, %rd21;
	mov.u32 	%r19, %ctaid.x;
	mov.u32 	%r20, %ntid.x;
	mov.u32 	%r21, %tid.x;
	mad.lo.s32 	%r1, %r19, %r20, %r21;
	setp.ge.s32 	%p1, %r1, %r18;
	@%p1 bra 	$L__BB0_18;
	setp.lt.s32 	%p2, %r18, 1;
	mov.f32 	%f117, 0f00000000;
	@%p2 bra 	$L__BB0_17;
	and.b32  	%r2, %r18, 15;
	and.b32  	%r3, %r18, 7;
	and.b32  	%r4, %r18, 3;
	and.b32  	%r23, %r18, 2147483632;
	neg.s32 	%r5, %r23;
	mul.wide.u32 	%rd2, %r18, 60;
	mul.wide.u32 	%rd3, %r18, 56;
	mul.wide.u32 	%rd4, %r18, 52;
	mul.wide.u32 	%rd5, %r18, 48;
	mul.wide.u32 	%rd6, %r18, 44;
	mul.wide.u32 	%rd7, %r18, 40;
	mul.wide.u32 	%rd8, %r18, 36;
	mul.wide.u32 	%rd9, %r18, 32;
	mul.wide.u32 	%rd10, %r18, 12;
	mul.wide.u32 	%rd11, %r18, 4;
	mov.f32 	%f117, 0f00000000;
	mov.b32 	%r32, 0;
$L__BB0_3:
	ld.param.u64 	%rd68, [_Z28matrix_vector_multiplicationPfS_S_i_param_1];
	cvta.to.global.u64 	%rd12, %rd68;
	add.s32 	%r25, %r18, -1;
	setp.lt.u32 	%p3, %r25, 15;
	mov.b32 	%r36, 0;
	@%p3 bra 	$L__BB0_6;
	add.s64 	%rd70, %rd12, 32;
	mov.u32 	%r33, %r1;
	mov.u32 	%r34, %r5;
$L__BB0_5:
	.pragma "nounroll";
	and.b32  	%r36, %r18, 2147483632;
	mul.wide.s32 	%rd22, %r33, 4;
	add.s64 	%rd23, %rd1, %rd22;
	ld.global.f32 	%f20, [%rd23];
	ld.global.f32 	%f21, [%rd70+-32];
	fma.rn.f32 	%f22, %f20, %f21, %f117;
	add.s64 	%rd24, %rd23, %rd11;
	ld.global.f32 	%f23, [%rd24];
	ld.global.f32 	%f24, [%rd70+-28];
	fma.rn.f32 	%f25, %f23, %f24, %f22;
	mul.wide.u32 	%rd25, %r18, 8;
	add.s64 	%rd26, %rd23, %rd25;
	ld.global.f32 	%f26, [%rd26];
	ld.global.f32 	%f27, [%rd70+-24];
	fma.rn.f32 	%f28, %f26, %f27, %f25;
	add.s64 	%rd27, %rd23, %rd10;
	ld.global.f32 	%f29, [%rd27];
	ld.global.f32 	%f30, [%rd70+-20];
	fma.rn.f32 	%f31, %f29, %f30, %f28;
	mul.wide.u32 	%rd28, %r18, 16;
	add.s64 	%rd29, %rd23, %rd28;
	ld.global.f32 	%f32, [%rd29];
	ld.global.f32 	%f33, [%rd70+-16];
	fma.rn.f32 	%f34, %f32, %f33, %f31;
	mul.wide.u32 	%rd30, %r18, 20;
	add.s64 	%rd31, %rd23, %rd30;
	ld.global.f32 	%f35, [%rd31];
	ld.global.f32 	%f36, [%rd70+-12];
	fma.rn.f32 	%f37, %f35, %f36, %f34;
	mul.wide.u32 	%rd32, %r18, 24;
	add.s64 	%rd33, %rd23, %rd32;
	ld.global.f32 	%f38, [%rd33];
	ld.global.f32 	%f39, [%rd70+-8];
	fma.rn.f32 	%f40, %f38, %f39, %f37;
	mul.wide.u32 	%rd34, %r18, 28;
	add.s64 	%rd35, %rd23, %rd34;
	ld.global.f32 	%f41, [%rd35];
	ld.global.f32 	%f42, [%rd70+-4];
	fma.rn.f32 	%f43, %f41, %f42, %f40;
	add.s64 	%rd36, %rd23, %rd9;
	ld.global.f32 	%f44, [%rd36];
	ld.global.f32 	%f45, [%rd70];
	fma.rn.f32 	%f46, %f44, %f45, %f43;
	add.s64 	%rd37, %rd23, %rd8;
	ld.global.f32 	%f47, [%rd37];
	ld.global.f32 	%f48, [%rd70+4];
	fma.rn.f32 	%f49, %f47, %f48, %f46;
	add.s64 	%rd38, %rd23, %rd7;
	ld.global.f32 	%f50, [%rd38];
	ld.global.f32 	%f51, [%rd70+8];
	fma.rn.f32 	%f52, %f50, %f51, %f49;
	add.s64 	%rd39, %rd23, %rd6;
	ld.global.f32 	%f53, [%rd39];
	ld.global.f32 	%f54, [%rd70+12];
	fma.rn.f32 	%f55, %f53, %f54, %f52;
	add.s64 	%rd40, %rd23, %rd5;
	ld.global.f32 	%f56, [%rd40];
	ld.global.f32 	%f57, [%rd70+16];
	fma.rn.f32 	%f58, %f56, %f57, %f55;
	add.s64 	%rd41, %rd23, %rd4;
	ld.global.f32 	%f59, [%rd41];
	ld.global.f32 	%f60, [%rd70+20];
	fma.rn.f32 	%f61, %f59, %f60, %f58;
	add.s64 	%rd42, %rd23, %rd3;
	ld.global.f32 	%f62, [%rd42];
	ld.global.f32 	%f63, [%rd70+24];
	fma.rn.f32 	%f64, %f62, %f63, %f61;
	add.s64 	%rd43, %rd23, %rd2;
	ld.global.f32 	%f65, [%rd43];
	ld.global.f32 	%f66, [%rd70+28];
	fma.rn.f32 	%f117, %f65, %f66, %f64;
	add.s32 	%r34, %r34, 16;
	shl.b32 	%r26, %r18, 4;
	add.s32 	%r33, %r33, %r26;
	add.s64 	%rd70, %rd70, 64;
	setp.ne.s32 	%p4, %r34, 0;
	@%p4 bra 	$L__BB0_5;
$L__BB0_6:
	setp.eq.s32 	%p5, %r2, 0;
	@%p5 bra 	$L__BB0_16;
	add.s32 	%r27, %r2, -1;
	setp.lt.u32 	%p6, %r27, 7;
	@%p6 bra 	$L__BB0_9;
	mad.lo.s32 	%r28, %r36, %r18, %r1;
	mul.wide.s32 	%rd44, %r28, 4;
	add.s64 	%rd45, %rd1, %rd44;
	ld.global.f32 	%f68, [%rd45];
	mul.wide.u32 	%rd46, %r36, 4;
	add.s64 	%rd47, %rd12, %rd46;
	ld.global.f32 	%f69, [%rd47];
	fma.rn.f32 	%f70, %f68, %f69, %f117;
	add.s64 	%rd48, %rd45, %rd11;
	ld.global.f32 	%f71, [%rd48];
	ld.global.f32 	%f72, [%rd47+4];
	fma.rn.f32 	%f73, %f71, %f72, %f70;
	add.s64 	%rd49, %rd48, %rd11;
	ld.global.f32 	%f74, [%rd49];
	ld.global.f32 	%f75, [%rd47+8];
	fma.rn.f32 	%f76, %f74, %f75, %f73;
	add.s64 	%rd50, %rd49, %rd11;
	ld.global.f32 	%f77, [%rd50];
	ld.global.f32 	%f78, [%rd47+12];
	fma.rn.f32 	%f79, %f77, %f78, %f76;
	add.s64 	%rd51, %rd50, %rd11;
	ld.global.f32 	%f80, [%rd51];
	ld.global.f32 	%f81, [%rd47+16];
	fma.rn.f32 	%f82, %f80, %f81, %f79;
	add.s64 	%rd52, %rd51, %rd11;
	ld.global.f32 	%f83, [%rd52];
	ld.global.f32 	%f84, [%rd47+20];
	fma.rn.f32 	%f85, %f83, %f84, %f82;
	add.s64 	%rd53, %rd52, %rd11;
	ld.global.f32 	%f86, [%rd53];
	ld.global.f32 	%f87, [%rd47+24];
	fma.rn.f32 	%f88, %f86, %f87, %f85;
	add.s64 	%rd54, %rd53, %rd11;
	ld.global.f32 	%f89, [%rd54];
	ld.global.f32 	%f90, [%rd47+28];
	fma.rn.f32 	%f117, %f89, %f90, %f88;
	add.s32 	%r36, %r36, 8;
$L__BB0_9:
	setp.eq.s32 	%p7, %r3, 0;
	@%p7 bra 	$L__BB0_16;
	add.s32 	%r29, %r3, -1;
	setp.lt.u32 	%p8, %r29, 3;
	@%p8 bra 	$L__BB0_12;
	mad.lo.s32 	%r30, %r36, %r18, %r1;
	mul.wide.s32 	%rd55, %r30, 4;
	add.s64 	%rd56, %rd1, %rd55;
	ld.global.f32 	%f92, [%rd56];
	mul.wide.u32 	%rd57, %r36, 4;
	add.s64 	%rd58, %rd12, %rd57;
	ld.global.f32 	%f93, [%rd58];
	fma.rn.f32 	%f94, %f92, %f93, %f117;
	add.s64 	%rd59, %rd56, %rd11;
	ld.global.f32 	%f95, [%rd59];
	ld.global.f32 	%f96, [%rd58+4];
	fma.rn.f32 	%f97, %f95, %f96, %f94;
	add.s64 	%rd60, %rd59, %rd11;
	ld.global.f32 	%f98, [%rd60];
	ld.global.f32 	%f99, [%rd58+8];
	fma.rn.f32 	%f100, %f98, %f99, %f97;
	add.s64 	%rd61, %rd60, %rd11;
	ld.global.f32 	%f101, [%rd61];
	ld.global.f32 	%f102, [%rd58+12];
	fma.rn.f32 	%f117, %f101, %f102, %f100;
	add.s32 	%r36, %r36, 4;
$L__BB0_12:
	setp.eq.s32 	%p9, %r4, 0;
	@%p9 bra 	$L__BB0_16;
	setp.eq.s32 	%p10, %r4, 1;
	mad.lo.s32 	%r31, %r36, %r18, %r1;
	mul.wide.s32 	%rd62, %r31, 4;
	add.s64 	%rd16, %rd1, %rd62;
	ld.global.f32 	%f103, [%rd16];
	mul.wide.u32 	%rd63, %r36, 4;
	add.s64 	%rd17, %rd12, %rd63;
	ld.global.f32 	%f104, [%rd17];
	fma.rn.f32 	%f117, %f103, %f104, %f117;
	@%p10 bra 	$L__BB0_16;
	setp.eq.s32 	%p11, %r4, 2;
	add.s64 	%rd18, %rd16, %rd11;
	ld.global.f32 	%f105, [%rd18];
	ld.global.f32 	%f106, [%rd17+4];
	fma.rn.f32 	%f117, %f105, %f106, %f117;
	@%p11 bra 	$L__BB0_16;
	add.s64 	%rd64, %rd18, %rd11;
	ld.global.f32 	%f107, [%rd64];
	ld.global.f32 	%f108, [%rd17+8];
	fma.rn.f32 	%f117, %f107, %f108, %f117;
$L__BB0_16:
	add.s32 	%r32, %r32, 1;
	setp.ne.s32 	%p12, %r32, 4096;
	@%p12 bra 	$L__BB0_3;
$L__BB0_17:
	ld.param.u64 	%rd69, [_Z28matrix_vector_multiplicationPfS_S_i_param_2];
	cvta.to.global.u64 	%rd65, %rd69;
	mul.wide.s32 	%rd66, %r1, 4;
	add.s64 	%rd67, %rd65, %rd66;
	st.global.f32 	[%rd67], %f117;
$L__BB0_18:
	ret;

}


// ===== COMPILED SASS (sm_100) =====

	.target	sm_100

	.elftype	@"ET_EXEC"


//--------------------- .note.nv.tkinfo           --------------------------
	.section	.note.nv.tkinfo,"",@"SHT_NOTE"
	.sectionflags	@"SHF_NOTE_NV_TKINFO"
	.tkinfo
        /*0018*/ 	.word	0x00000002
        /*0030*/ 	.string	""
        /*0030*/ 	.string	"ptxas"
        /*0030*/ 	.string	"Cuda compilation tools, release 13.0, V13.0.88"
        /*0030*/ 	.string	"Build cuda_13.0.r13.0/compiler.36424714_0"
        /*0030*/ 	.string	"-arch sm_100 -m 64 "



//--------------------- .note.nv.cuinfo           --------------------------
	.section	.note.nv.cuinfo,"",@"SHT_NOTE"
	.sectionflags	@"SHF_NOTE_NV_CUINFO"
        /*0018*/ 	.short	0x0002
        /*001a*/ 	.short	0x0064
        /*001c*/ 	.short	0x0082
	.zero		2


//--------------------- .nv.info                  --------------------------
	.section	.nv.info,"",@"SHT_CUDA_INFO"
	.align	4


	//----- nvinfo : EIATTR_REGCOUNT
	.align		4
        /*0000*/ 	.byte	0x04, 0x2f
        /*0002*/ 	.short	(.L_1 - .L_0)
	.align		4
.L_0:
        /*0004*/ 	.word	index@(_Z28matrix_vector_multiplicationPfS_S_i)
        /*0008*/ 	.word	0x00000020


	//----- nvinfo : EIATTR_FRAME_SIZE
	.align		4
.L_1:
        /*000c*/ 	.byte	0x04, 0x11
        /*000e*/ 	.short	(.L_3 - .L_2)
	.align		4
.L_2:
        /*0010*/ 	.word	index@(_Z28matrix_vector_multiplicationPfS_S_i)
        /*0014*/ 	.word	0x00000000


	//----- nvinfo : EIATTR_MIN_STACK_SIZE
	.align		4
.L_3:
        /*0018*/ 	.byte	0x04, 0x12
        /*001a*/ 	.short	(.L_5 - .L_4)
	.align		4
.L_4:
        /*001c*/ 	.word	index@(_Z28matrix_vector_multiplicationPfS_S_i)
        /*0020*/ 	.word	0x00000000
.L_5:


//--------------------- .nv.compat                --------------------------
	.section	.nv.compat,"",@"SHT_CUDA_COMPAT_INFO"
	.align	4
        /*0000*/ 	.byte	0x02, 0x09, 0x00, 0x00, 0x02, 0x02, 0x01, 0x00, 0x02, 0x05, 0x05, 0x00, 0x03, 0x07, 0x01, 0x01
        /*0010*/ 	.byte	0x02, 0x03, 0x00, 0x00, 0x02, 0x06, 0x01, 0x00, 0x04, 0x0b, 0x08, 0x00, 0x09, 0x00, 0x00, 0x00
        /*0020*/ 	.byte	0x00, 0x00, 0x00, 0x00


//--------------------- .nv.info._Z28matrix_vector_multiplicationPfS_S_i --------------------------
	.section	.nv.info._Z28matrix_vector_multiplicationPfS_S_i,"",@"SHT_CUDA_INFO"
	.sectionflags	@""
	.align	4


	//----- nvinfo : EIATTR_CUDA_API_VERSION
	.align		4
        /*0000*/ 	.byte	0x04, 0x37
        /*0002*/ 	.short	(.L_7 - .L_6)
.L_6:
        /*0004*/ 	.word	0x00000082


	//----- nvinfo : EIATTR_KPARAM_INFO
	.align		4
.L_7:
        /*0008*/ 	.byte	0x04, 0x17
        /*000a*/ 	.short	(.L_9 - .L_8)
.L_8:
        /*000c*/ 	.word	0x00000000
        /*0010*/ 	.short	0x0003
        /*0012*/ 	.short	0x0018
        /*0014*/ 	.byte	0x00, 0xf0, 0x11, 0x00


	//----- nvinfo : EIATTR_KPARAM_INFO
	.align		4
.L_9:
        /*0018*/ 	.byte	0x04, 0x17
        /*001a*/ 	.short	(.L_11 - .L_10)
.L_10:
        /*001c*/ 	.word	0x00000000
        /*0020*/ 	.short	0x0002
        /*0022*/ 	.short	0x0010
        /*0024*/ 	.byte	0x00, 0xf5, 0x21, 0x00


	//----- nvinfo : EIATTR_KPARAM_INFO
	.align		4
.L_11:
        /*0028*/ 	.byte	0x04, 0x17
        /*002a*/ 	.short	(.L_13 - .L_12)
.L_12:
        /*002c*/ 	.word	0x00000000
        /*0030*/ 	.short	0x0001
        /*0032*/ 	.short	0x0008
        /*0034*/ 	.byte	0x00, 0xf5, 0x21, 0x00


	//----- nvinfo : EIATTR_KPARAM_INFO
	.align		4
.L_13:
        /*0038*/ 	.byte	0x04, 0x17
        /*003a*/ 	.short	(.L_15 - .L_14)
.L_14:
        /*003c*/ 	.word	0x00000000
        /*0040*/ 	.short	0x0000
        /*0042*/ 	.short	0x0000
        /*0044*/ 	.byte	0x00, 0xf5, 0x21, 0x00


	//----- nvinfo : EIATTR_SPARSE_MMA_MASK
	.align		4
.L_15:
        /*0048*/ 	.byte	0x03, 0x50
        /*004a*/ 	.short	0x0000


	//----- nvinfo : EIATTR_MAXREG_COUNT
	.align		4
        /*004c*/ 	.byte	0x03, 0x1b
        /*004e*/ 	.short	0x00ff


	//----- nvinfo : EIATTR_MERCURY_ISA_VERSION
	.align		4
        /*0050*/ 	.byte	0x03, 0x5f
        /*0052*/ 	.short	0x0101


	//----- nvinfo : EIATTR_VRC_CTA_INIT_COUNT
	.align		4
        /*0054*/ 	.byte	0x02, 0x4a
	.zero		1
	.zero		1


	//----- nvinfo : EIATTR_EXIT_INSTR_OFFSETS
	.align		4
        /*0058*/ 	.byte	0x04, 0x1c
        /*005a*/ 	.short	(.L_17 - .L_16)


	//   ....[0]....
.L_16:
        /*005c*/ 	.word	0x00000070


	//   ....[1]....
        /*0060*/ 	.word	0x00000c80


	//----- nvinfo : EIATTR_CBANK_PARAM_SIZE
	.align		4
.L_17:
        /*0064*/ 	.byte	0x03, 0x19
        /*0066*/ 	.short	0x001c


	//----- nvinfo : EIATTR_PARAM_CBANK
	.align		4
        /*0068*/ 	.byte	0x04, 0x0a
        /*006a*/ 	.short	(.L_19 - .L_18)
	.align		4
.L_18:
        /*006c*/ 	.word	index@(.nv.constant0._Z28matrix_vector_multiplicationPfS_S_i)
        /*0070*/ 	.short	0x0380
        /*0072*/ 	.short	0x001c


	//----- nvinfo : EIATTR_SW_WAR
	.align		4
.L_19:
        /*0074*/ 	.byte	0x04, 0x36
        /*0076*/ 	.short	(.L_21 - .L_20)
.L_20:
        /*0078*/ 	.word	0x00000008
.L_21:


//--------------------- .nv.callgraph             --------------------------
	.section	.nv.callgraph,"",@"SHT_CUDA_CALLGRAPH"
	.align	4
	.sectionentsize	8
	.align		4
        /*0000*/ 	.word	0x00000000
	.align		4
        /*0004*/ 	.word	0xffffffff
	.align		4
        /*0008*/ 	.word	0x00000000
	.align		4
        /*000c*/ 	.word	0xfffffffe
	.align		4
        /*0010*/ 	.word	0x00000000
	.align		4
        /*0014*/ 	.word	0xfffffffd
	.align		4
        /*0018*/ 	.word	0x00000000
	.align		4
        /*001c*/ 	.word	0xfffffffc


//--------------------- .text._Z28matrix_vector_multiplicationPfS_S_i --------------------------
	.section	.text._Z28matrix_vector_multiplicationPfS_S_i,"ax",@progbits
	.align	128
        .global         _Z28matrix_vector_multiplicationPfS_S_i
        .type           _Z28matrix_vector_multiplicationPfS_S_i,@function
        .size           _Z28matrix_vector_multiplicationPfS_S_i,(.L_x_8 - _Z28matrix_vector_multiplicationPfS_S_i)
        .other          _Z28matrix_vector_multiplicationPfS_S_i,@"STO_CUDA_ENTRY STV_DEFAULT"
_Z28matrix_vector_multiplicationPfS_S_i:
.text._Z28matrix_vector_multiplicationPfS_S_i:
[----:B------:R-:W-:Y:S01]  /*0000*/  LDC R1, c[0x0][0x37c] ;  /* 0x0000df00ff017b82 */ /* 0x000fe20000000800 */
[----:B------:R-:W0:Y:S07]  /*0010*/  S2R R3, SR_TID.X ;  /* 0x0000000000037919 */ /* 0x000e2e0000002100 */
[----:B------:R-:W0:Y:S08]  /*0020*/  S2UR UR4, SR_CTAID.X ;  /* 0x00000000000479c3 */ /* 0x000e300000002500 */
[----:B------:R-:W0:Y:S08]  /*0030*/  LDC R0, c[0x0][0x360] ;  /* 0x0000d800ff007b82 */ /* 0x000e300000000800 */
[----:B------:R-:W1:Y:S01]  /*0040*/  LDC R5, c[0x0][0x398] ;  /* 0x0000e600ff057b82 */ /* 0x000e620000000800 */
[----:B0-----:R-:W-:-:S05]  /*0050*/  IMAD R0, R0, UR4, R3 ;  /* 0x0000000400007c24 */ /* 0x001fca000f8e0203 */
[----:B-1----:R-:W-:-:S13]  /*0060*/  ISETP.GE.AND P0, PT, R0, R5, PT ;  /* 0x000000050000720c */ /* 0x002fda0003f06270 */
[----:B------:R-:W-:Y:S05]  /*0070*/  @P0 EXIT ;  /* 0x000000000000094d */ /* 0x000fea0003800000 */
[----:B------:R-:W-:Y:S01]  /*0080*/  ISETP.GE.AND P0, PT, R5, 0x1, PT ;  /* 0x000000010500780c */ /* 0x000fe20003f06270 */
[----:B------:R-:W0:Y:S01]  /*0090*/  LDCU.64 UR8, c[0x0][0x358] ;  /* 0x00006b00ff0877ac */ /* 0x000e220008000a00 */
[----:B------:R-:W-:-:S11]  /*00a0*/  HFMA2 R18, -RZ, RZ, 0, 0 ;  /* 0x00000000ff127431 */ /* 0x000fd600000001ff */
[----:B------:R-:W-:Y:S05]  /*00b0*/  @!P0 BRA `(.L_x_0) ;  /* 0x0000000800e48947 */ /* 0x000fea0003800000 */
[C---:B------:R-:W-:Y:S01]  /*00c0*/  LOP3.LUT R6, R5.reuse, 0x7ffffff0, RZ, 0xc0, !PT ;  /* 0x7ffffff005067812 */ /* 0x040fe200078ec0ff */
[----:B------:R-:W-:Y:S01]  /*00d0*/  UMOV UR4, URZ ;  /* 0x000000ff00047c82 */ /* 0x000fe20008000000 */
[C---:B------:R-:W-:Y:S02]  /*00e0*/  LOP3.LUT R3, R5.reuse, 0xf, RZ, 0xc0, !PT ;  /* 0x0000000f05037812 */ /* 0x040fe400078ec0ff */
[C---:B------:R-:W-:Y:S02]  /*00f0*/  LOP3.LUT R4, R5.reuse, 0x7, RZ, 0xc0, !PT ;  /* 0x0000000705047812 */ /* 0x040fe400078ec0ff */
[----:B------:R-:W-:Y:S02]  /*0100*/  LOP3.LUT R5, R5, 0x3, RZ, 0xc0, !PT ;  /* 0x0000000305057812 */ /* 0x000fe400078ec0ff */
[----:B------:R-:W-:Y:S02]  /*0110*/  MOV R18, RZ ;  /* 0x000000ff00127202 */ /* 0x000fe40000000f00 */
[----:B------:R-:W-:-:S07]  /*0120*/  IADD3 R6, PT, PT, -R6, RZ, RZ ;  /* 0x000000ff06067210 */ /* 0x000fce0007ffe1ff */
.L_x_6:
[----:B------:R-:W1:Y:S01]  /*0130*/  LDC R7, c[0x0][0x398] ;  /* 0x0000e600ff077b82 */ /* 0x000e620000000800 */
[----:B------:R-:W-:-:S04]  /*0140*/  UIADD3 UR4, UPT, UPT, UR4, 0x1, URZ ;  /* 0x0000000104047890 */ /* 0x000fc8000fffe0ff */
[----:B------:R-:W-:Y:S01]  /*0150*/  UISETP.NE.AND UP1, UPT, UR4, 0x1000, UPT ;  /* 0x000010000400788c */ /* 0x000fe2000bf25270 */
[----:B-1----:R-:W-:-:S04]  /*0160*/  IADD3 R2, PT, PT, R7, -0x1, RZ ;  /* 0xffffffff07027810 */ /* 0x002fc80007ffe0ff */
[----:B------:R-:W-:Y:S02]  /*0170*/  ISETP.GE.U32.AND P0, PT, R2, 0xf, PT ;  /* 0x0000000f0200780c */ /* 0x000fe40003f06070 */
[----:B------:R-:W-:-:S11]  /*0180*/  MOV R2, RZ ;  /* 0x000000ff00027202 */ /* 0x000fd60000000f00 */
[----:B------:R-:W-:Y:S05]  /*0190*/  @!P0 BRA `(.L_x_1) ;  /* 0x0000000400448947 */ /* 0x000fea0003800000 */
[----:B------:R-:W1:Y:S01]  /*01a0*/  LDCU.64 UR6, c[0x0][0x388] ;  /* 0x00007100ff0677ac */ /* 0x000e620008000a00 */
[----:B------:R-:W-:Y:S02]  /*01b0*/  MOV R2, R0 ;  /* 0x0000000000027202 */ /* 0x000fe40000000f00 */
[----:B------:R-:W-:Y:S02]  /*01c0*/  MOV R8, R6 ;  /* 0x0000000600087202 */ /* 0x000fe40000000f00 */
[----:B------:R-:W-:Y:S01]  /*01d0*/  LOP3.LUT R9, R7, 0x7ffffff0, RZ, 0xc0, !PT ;  /* 0x7ffffff007097812 */ /* 0x000fe200078ec0ff */
[----:B-1----:R-:W-:-:S04]  /*01e0*/  UIADD3 UR5, UP0, UPT, UR6, 0x20, URZ ;  /* 0x0000002006057890 */ /* 0x002fc8000ff1e0ff */
[----:B------:R-:W-:Y:S02]  /*01f0*/  UIADD3.X UR6, UPT, UPT, URZ, UR7, URZ, UP0, !UPT ;  /* 0x00000007ff067290 */ /* 0x000fe400087fe4ff */
[----:B------:R-:W-:-:S04]  /*0200*/  MOV R10, UR5 ;  /* 0x00000005000a7c02 */ /* 0x000fc80008000f00 */
[----:B------:R-:W-:-:S07]  /*0210*/  MOV R13, UR6 ;  /* 0x00000006000d7c02 */ /* 0x000fce0008000f00 */
.L_x_2:
[----:B------:R-:W1:Y:S01]  /*0220*/  LDC.64 R14, c[0x0][0x380] ;  /* 0x0000e000ff0e7b82 */ /* 0x000e620000000a00 */
[----:B------:R-:W-:-:S05]  /*0230*/  MOV R12, R10 ;  /* 0x0000000a000c7202 */ /* 0x000fca0000000f00 */
[----:B0-----:R-:W2:Y:S04]  /*0240*/  LDG.E R19, desc[UR8][R12.64+-0x20] ;  /* 0xffffe0080c137981 */ /* 0x001ea8000c1e1900 */
[----:B------:R-:W3:Y:S04]  /*0250*/  LDG.E R25, desc[UR8][R12.64+-0x1c] ;  /* 0xffffe4080c197981 */ /* 0x000ee8000c1e1900 */
[----:B------:R-:W4:Y:S04]  /*0260*/  LDG.E R26, desc[UR8][R12.64+-0x18] ;  /* 0xffffe8080c1a7981 */ /* 0x000f28000c1e1900 */
[----:B------:R-:W5:Y:S01]  /*0270*/  LDG.E R11, desc[UR8][R12.64+-0x14] ;  /* 0xffffec080c0b7981 */ /* 0x000f62000c1e1900 */
[----:B-1----:R-:W-:-:S05]  /*0280*/  IMAD.WIDE R14, R2, 0x4, R14 ;  /* 0x00000004020e7825 */ /* 0x002fca00078e020e */
[----:B------:R-:W2:Y:S01]  /*0290*/  LDG.E R27, desc[UR8][R14.64] ;  /* 0x000000080e1b7981 */ /* 0x000ea2000c1e1900 */
[----:B------:R-:W-:-:S06]  /*02a0*/  IMAD.WIDE.U32 R22, R7, 0x4, R14 ;  /* 0x0000000407167825 */ /* 0x000fcc00078e000e */
[----:B------:R-:W3:Y:S01]  /*02b0*/  LDG.E R22, desc[UR8][R22.64] ;  /* 0x0000000816167981 */ /* 0x000ee2000c1e1900 */
[----:B------:R-:W-:-:S05]  /*02c0*/  IMAD.WIDE.U32 R16, R7, 0x8, R14 ;  /* 0x0000000807107825 */ /* 0x000fca00078e000e */
[----:B------:R2:W4:Y:S01]  /*02d0*/  LDG.E R10, desc[UR8][R16.64] ;  /* 0x00000008100a7981 */ /* 0x000522000c1e1900 */
[----:B------:R-:W-:-:S04]  /*02e0*/  IMAD.WIDE.U32 R28, R7, 0xc, R14 ;  /* 0x0000000c071c7825 */ /* 0x000fc800078e000e */
[----:B------:R-:W-:Y:S01]  /*02f0*/  IMAD.WIDE.U32 R20, R7, 0x10, R14 ;  /* 0x0000001007147825 */ /* 0x000fe200078e000e */
[----:B------:R-:W5:Y:S04]  /*0300*/  LDG.E R23, desc[UR8][R28.64] ;  /* 0x000000081c177981 */ /* 0x000f68000c1e1900 */
[----:B------:R3:W5:Y:S04]  /*0310*/  LDG.E R24, desc[UR8][R20.64] ;  /* 0x0000000814187981 */ /* 0x000768000c1e1900 */
[----:B------:R-:W5:Y:S04]  /*0320*/  LDG.E R29, desc[UR8][R12.64+-0x8] ;  /* 0xfffff8080c1d7981 */ /* 0x000f68000c1e1900 */
[----:B------:R-:W5:Y:S01]  /*0330*/  LDG.E R28, desc[UR8][R12.64] ;  /* 0x000000080c1c7981 */ /* 0x000f62000c1e1900 */
[----:B--2---:R-:W-:Y:S01]  /*0340*/  FFMA R17, R27, R19, R18 ;  /* 0x000000131b117223 */ /* 0x004fe20000000012 */
[----:B------:R-:W-:-:S02]  /*0350*/  IMAD.WIDE.U32 R18, R7, 0x14, R14 ;  /* 0x0000001407127825 */ /* 0x000fc400078e000e */
[----:B------:R-:W2:Y:S02]  /*0360*/  LDG.E R27, desc[UR8][R12.64+-0x10] ;  /* 0xfffff0080c1b7981 */ /* 0x000ea4000c1e1900 */
[----:B---3--:R-:W-:Y:S01]  /*0370*/  FFMA R21, R22, R25, R17 ;  /* 0x0000001916157223 */ /* 0x008fe20000000011 */
[----:B------:R-:W-:Y:S01]  /*0380*/  IMAD.WIDE.U32 R16, R7, 0x18, R14 ;  /* 0x0000001807107825 */ /* 0x000fe200078e000e */
[----:B------:R0:W3:Y:S04]  /*0390*/  LDG.E R22, desc[UR8][R18.64] ;  /* 0x0000000812167981 */ /* 0x0000e8000c1e1900 */
[----:B------:R-:W3:Y:S01]  /*03a0*/  LDG.E R25, desc[UR8][R12.64+-0xc] ;  /* 0xfffff4080c197981 */ /* 0x000ee2000c1e1900 */
[----:B----4-:R-:W-:-:S03]  /*03b0*/  FFMA R10, R10, R26, R21 ;  /* 0x0000001a0a0a7223 */ /* 0x010fc60000000015 */
[----:B------:R-:W4:Y:S01]  /*03c0*/  LDG.E R16, desc[UR8][R16.64] ;  /* 0x0000000810107981 */ /* 0x000f22000c1e1900 */
[----:B0-----:R-:W-:-:S03]  /*03d0*/  IMAD.WIDE.U32 R18, R7, 0x1c, R14 ;  /* 0x0000001c07127825 */ /* 0x001fc600078e000e */
[----:B------:R-:W4:Y:S04]  /*03e0*/  LDG.E R26, desc[UR8][R12.64+-0x4] ;  /* 0xfffffc080c1a7981 */ /* 0x000f28000c1e1900 */
[----:B------:R-:W4:Y:S01]  /*03f0*/  LDG.E R19, desc[UR8][R18.64] ;  /* 0x0000000812137981 */ /* 0x000f22000c1e1900 */
[----:B------:R-:W-:-:S06]  /*0400*/  IMAD.WIDE.U32 R20, R7, 0x20, R14 ;  /* 0x0000002007147825 */ /* 0x000fcc00078e000e */
[----:B------:R-:W4:Y:S01]  /*0410*/  LDG.E R20, desc[UR8][R20.64] ;  /* 0x0000000814147981 */ /* 0x000f22000c1e1900 */
[----:B-----5:R-:W-:-:S04]  /*0420*/  FFMA R11, R23, R11, R10 ;  /* 0x0000000b170b7223 */ /* 0x020fc8000000000a */
[----:B--2---:R-:W-:Y:S02]  /*0430*/  FFMA R11, R24, R27, R11 ;  /* 0x0000001b180b7223 */ /* 0x004fe4000000000b */
[----:B------:R-:W2:Y:S02]  /*0440*/  LDG.E R27, desc[UR8][R12.64+0x8] ;  /* 0x000008080c1b7981 */ /* 0x000ea4000c1e1900 */
[----:B---3--:R-:W-:-:S04]  /*0450*/  FFMA R11, R22, R25, R11 ;  /* 0x00000019160b7223 */ /* 0x008fc8000000000b */
[----:B----4-:R-:W-:Y:S01]  /*0460*/  FFMA R22, R16, R29, R11 ;  /* 0x0000001d10167223 */ /* 0x010fe2000000000b */
[----:B------:R-:W-:Y:S01]  /*0470*/  IMAD.WIDE.U32 R10, R7, 0x24, R14 ;  /* 0x00000024070a7825 */ /* 0x000fe200078e000e */
[----:B------:R-:W3:Y:S05]  /*0480*/  LDG.E R29, desc[UR8][R12.64+0xc] ;  /* 0x00000c080c1d7981 */ /* 0x000eea000c1e1900 */
[----:B------:R-:W4:Y:S01]  /*0490*/  LDG.E R11, desc[UR8][R10.64] ;  /* 0x000000080a0b7981 */ /* 0x000f22000c1e1900 */
[----:B------:R-:W-:Y:S01]  /*04a0*/  FFMA R25, R19, R26, R22 ;  /* 0x0000001a13197223 */ /* 0x000fe20000000016 */
[C-C-:B------:R-:W-:Y:S02]  /*04b0*/  IMAD.WIDE.U32 R22, R7.reuse, 0x28, R14.reuse ;  /* 0x0000002807167825 */ /* 0x140fe400078e000e */
[----:B------:R-:W4:Y:S02]  /*04c0*/  LDG.E R26, desc[UR8][R12.64+0x4] ;  /* 0x000004080c1a7981 */ /* 0x000f24000c1e1900 */
[----:B------:R-:W-:-:S02]  /*04d0*/  IMAD.WIDE.U32 R18, R7, 0x2c, R14 ;  /* 0x0000002c07127825 */ /* 0x000fc400078e000e */
[----:B------:R-:W2:Y:S02]  /*04e0*/  LDG.E R22, desc[UR8][R22.64] ;  /* 0x0000000816167981 */ /* 0x000ea4000c1e1900 */
[----:B------:R-:W-:-:S04]  /*04f0*/  IMAD.WIDE.U32 R16, R7, 0x30, R14 ;  /* 0x0000003007107825 */ /* 0x000fc800078e000e */
[----:B------:R-:W-:Y:S01]  /*0500*/  FFMA R28, R20, R28, R25 ;  /* 0x0000001c141c7223 */ /* 0x000fe20000000019 */
[----:B------:R-:W3:Y:S01]  /*0510*/  LDG.E R18, desc[UR8][R18.64] ;  /* 0x0000000812127981 */ /* 0x000ee2000c1e1900 */
[----:B------:R-:W-:-:S03]  /*0520*/  IMAD.WIDE.U32 R20, R7, 0x34, R14 ;  /* 0x0000003407147825 */ /* 0x000fc600078e000e */
[----:B------:R-:W5:Y:S01]  /*0530*/  LDG.E R16, desc[UR8][R16.64] ;  /* 0x0000000810107981 */ /* 0x000f62000c1e1900 */
[----:B------:R-:W-:-:S03]  /*0540*/  IMAD.WIDE.U32 R24, R7, 0x38, R14 ;  /* 0x0000003807187825 */ /* 0x000fc600078e000e */
[----:B------:R-:W5:Y:S01]  /*0550*/  LDG.E R10, desc[UR8][R12.64+0x10] ;  /* 0x000010080c0a7981 */ /* 0x000f62000c1e1900 */
[----:B------:R-:W-:-:S03]  /*0560*/  IMAD.WIDE.U32 R14, R7, 0x3c, R14 ;  /* 0x0000003c070e7825 */ /* 0x000fc600078e000e */
[----:B------:R-:W5:Y:S04]  /*0570*/  LDG.E R20, desc[UR8][R20.64] ;  /* 0x0000000814147981 */ /* 0x000f68000c1e1900 */
[----:B------:R-:W5:Y:S04]  /*0580*/  LDG.E R19, desc[UR8][R12.64+0x14] ;  /* 0x000014080c137981 */ /* 0x000f68000c1e1900 */
[----:B------:R-:W5:Y:S04]  /*0590*/  LDG.E R24, desc[UR8][R24.64] ;  /* 0x0000000818187981 */ /* 0x000f68000c1e1900 */
[----:B------:R-:W5:Y:S04]  /*05a0*/  LDG.E R17, desc[UR8][R12.64+0x18] ;  /* 0x000018080c117981 */ /* 0x000f68000c1e1900 */
[----:B------:R-:W5:Y:S04]  /*05b0*/  LDG.E R14, desc[UR8][R14.64] ;  /* 0x000000080e0e7981 */ /* 0x000f68000c1e1900 */
[----:B------:R0:W5:Y:S01]  /*05c0*/  LDG.E R23, desc[UR8][R12.64+0x1c] ;  /* 0x00001c080c177981 */ /* 0x000162000c1e1900 */
[----:B------:R-:W-:-:S04]  /*05d0*/  IADD3 R8, PT, PT, R8, 0x10, RZ ;  /* 0x0000001008087810 */ /* 0x000fc80007ffe0ff */
[----:B------:R-:W-:Y:S02]  /*05e0*/  ISETP.NE.AND P0, PT, R8, RZ, PT ;  /* 0x000000ff0800720c */ /* 0x000fe40003f05270 */
[----:B------:R-:W-:Y:S01]  /*05f0*/  LEA R2, R7, R2, 0x4 ;  /* 0x0000000207027211 */ /* 0x000fe200078e20ff */
[----:B----4-:R-:W-:-:S04]  /*0600*/  FFMA R11, R11, R26, R28 ;  /* 0x0000001a0b0b7223 */ /* 0x010fc8000000001c */
[----:B--2---:R-:W-:-:S04]  /*0610*/  FFMA R11, R22, R27, R11 ;  /* 0x0000001b160b7223 */ /* 0x004fc8000000000b */
[----:B---3--:R-:W-:-:S04]  /*0620*/  FFMA R11, R18, R29, R11 ;  /* 0x0000001d120b7223 */ /* 0x008fc8000000000b */
[----:B-----5:R-:W-:Y:S01]  /*0630*/  FFMA R11, R16, R10, R11 ;  /* 0x0000000a100b7223 */ /* 0x020fe2000000000b */
[----:B------:R-:W-:-:S03]  /*0640*/  IADD3 R10, P1, PT, R12, 0x40, RZ ;  /* 0x000000400c0a7810 */ /* 0x000fc60007f3e0ff */
[----:B------:R-:W-:Y:S01]  /*0650*/  FFMA R11, R20, R19, R11 ;  /* 0x00000013140b7223 */ /* 0x000fe2000000000b */
[----:B0-----:R-:W-:-:S03]  /*0660*/  IADD3.X R13, PT, PT, RZ, R13, RZ, P1, !PT ;  /* 0x0000000dff0d7210 */ /* 0x001fc60000ffe4ff */
[----:B------:R-:W-:-:S04]  /*0670*/  FFMA R11, R24, R17, R11 ;  /* 0x00000011180b7223 */ /* 0x000fc8000000000b */
[----:B------:R-:W-:Y:S01]  /*0680*/  FFMA R18, R14, R23, R11 ;  /* 0x000000170e127223 */ /* 0x000fe2000000000b */
[----:B------:R-:W-:Y:S06]  /*0690*/  @P0 BRA `(.L_x_2) ;  /* 0xfffffff800e00947 */ /* 0x000fec000383ffff */
[----:B------:R-:W-:-:S07]  /*06a0*/  MOV R2, R9 ;  /* 0x0000000900027202 */ /* 0x000fce0000000f00 */
.L_x_1:
[----:B------:R-:W-:-:S13]  /*06b0*/  ISETP.NE.AND P0, PT, R3, RZ, PT ;  /* 0x000000ff0300720c */ /* 0x000fda0003f05270 */
[----:B------:R-:W-:Y:S05]  /*06c0*/  @!P0 BRA `(.L_x_3) ;  /* 0x00000004005c8947 */ /* 0x000fea0003800000 */
[----:B------:R-:W-:Y:S02]  /*06d0*/  IADD3 R8, PT, PT, R3, -0x1, RZ ;  /* 0xffffffff03087810 */ /* 0x000fe40007ffe0ff */
[----:B------:R-:W-:Y:S02]  /*06e0*/  ISETP.NE.AND P1, PT, R4, RZ, PT ;  /* 0x000000ff0400720c */ /* 0x000fe40003f25270 */
[----:B------:R-:W-:-:S13]  /*06f0*/  ISETP.GE.U32.AND P0, PT, R8, 0x7, PT ;  /* 0x000000070800780c */ /* 0x000fda0003f06070 */
[----:B------:R-:W-:Y:S05]  /*0700*/  @!P0 BRA `(.L_x_4) ;  /* 0x0000000000948947 */ /* 0x000fea0003800000 */
[----:B------:R-:W1:Y:S01]  /*0710*/  LDC.64 R10, c[0x0][0x380] ;  /* 0x0000e000ff0a7b82 */ /* 0x000e620000000a00 */
[----:B------:R-:W-:-:S07]  /*0720*/  IMAD R13, R2, R7, R0 ;  /* 0x00000007020d7224 */ /* 0x000fce00078e0200 */
[----:B------:R-:W2:Y:S01]  /*0730*/  LDC.64 R8, c[0x0][0x388] ;  /* 0x0000e200ff087b82 */ /* 0x000ea20000000a00 */
[----:B-1----:R-:W-:-:S05]  /*0740*/  IMAD.WIDE R10, R13, 0x4, R10 ;  /* 0x000000040d0a7825 */ /* 0x002fca00078e020a */
[----:B0-----:R0:W3:Y:S01]  /*0750*/  LDG.E R25, desc[UR8][R10.64] ;  /* 0x000000080a197981 */ /* 0x0010e2000c1e1900 */
[----:B------:R-:W-:-:S04]  /*0760*/  IMAD.WIDE.U32 R20, R7, 0x4, R10 ;  /* 0x0000000407147825 */ /* 0x000fc800078e000a */
[----:B--2---:R-:W-:Y:S01]  /*0770*/  IMAD.WIDE.U32 R8, R2, 0x4, R8 ;  /* 0x0000000402087825 */ /* 0x004fe200078e0008 */
[----:B------:R1:W2:Y:S03]  /*0780*/  LDG.E R24, desc[UR8][R20.64] ;  /* 0x0000000814187981 */ /* 0x0002a6000c1e1900 */
[C---:B------:R-:W-:Y:S01]  /*0790*/  IMAD.WIDE.U32 R14, R7.reuse, 0x4, R20 ;  /* 0x00000004070e7825 */ /* 0x040fe200078e0014 */
[----:B------:R-:W3:Y:S04]  /*07a0*/  LDG.E R19, desc[UR8][R8.64] ;  /* 0x0000000808137981 */ /* 0x000ee8000c1e1900 */
[----:B------:R-:W2:Y:S01]  /*07b0*/  LDG.E R27, desc[UR8][R8.64+0x4] ;  /* 0x00000408081b7981 */ /* 0x000ea2000c1e1900 */
[----:B------:R-:W-:-:S03]  /*07c0*/  IMAD.WIDE.U32 R12, R7, 0x4, R14 ;  /* 0x00000004070c7825 */ /* 0x000fc600078e000e */
[----:B------:R-:W4:Y:S01]  /*07d0*/  LDG.E R14, desc[UR8][R14.64] ;  /* 0x000000080e0e7981 */ /* 0x000f22000c1e1900 */
[----:B0-----:R-:W-:-:S03]  /*07e0*/  IMAD.WIDE.U32 R10, R7, 0x4, R12 ;  /* 0x00000004070a7825 */ /* 0x001fc600078e000c */
[----:B------:R-:W4:Y:S04]  /*07f0*/  LDG.E R29, desc[UR8][R8.64+0x8] ;  /* 0x00000808081d7981 */ /* 0x000f28000c1e1900 */
[----:B------:R-:W5:Y:S01]  /*0800*/  LDG.E R12, desc[UR8][R12.64] ;  /* 0x000000080c0c7981 */ /* 0x000f62000c1e1900 */
[----:B------:R-:W-:-:S03]  /*0810*/  IMAD.WIDE.U32 R16, R7, 0x4, R10 ;  /* 0x0000000407107825 */ /* 0x000fc600078e000a */
[----:B------:R-:W5:Y:S01]  /*0820*/  LDG.E R26, desc[UR8][R8.64+0xc] ;  /* 0x00000c08081a7981 */ /* 0x000f62000c1e1900 */
[----:B------:R-:W-:-:S03]  /*0830*/  IMAD.WIDE.U32 R22, R7, 0x4, R16 ;  /* 0x0000000407167825 */ /* 0x000fc600078e0010 */
[----:B------:R-:W5:Y:S04]  /*0840*/  LDG.E R10, desc[UR8][R10.64] ;  /* 0x000000080a0a7981 */ /* 0x000f68000c1e1900 */
[----:B------:R-:W5:Y:S01]  /*0850*/  LDG.E R16, desc[UR8][R16.64] ;  /* 0x0000000810107981 */ /* 0x000f62000c1e1900 */
[----:B-1----:R-:W-:-:S03]  /*0860*/  IMAD.WIDE.U32 R20, R7, 0x4, R22 ;  /* 0x0000000407147825 */ /* 0x002fc600078e0016 */
[----:B------:R-:W5:Y:S04]  /*0870*/  LDG.E R13, desc[UR8][R8.64+0x14] ;  /* 0x00001408080d7981 */ /* 0x000f68000c1e1900 */
[----:B------:R-:W5:Y:S04]  /*0880*/  LDG.E R11, desc[UR8][R8.64+0x10] ;  /* 0x00001008080b7981 */ /* 0x000f68000c1e1900 */
[----:B------:R-:W5:Y:S04]  /*0890*/  LDG.E R28, desc[UR8][R22.64] ;  /* 0x00000008161c7981 */ /* 0x000f68000c1e1900 */
[----:B------:R-:W5:Y:S04]  /*08a0*/  LDG.E R15, desc[UR8][R8.64+0x18] ;  /* 0x00001808080f7981 */ /* 0x000f68000c1e1900 */
[----:B------:R-:W5:Y:S04]  /*08b0*/  LDG.E R20, desc[UR8][R20.64] ;  /* 0x0000000814147981 */ /* 0x000f68000c1e1900 */
[----:B------:R-:W5:Y:S01]  /*08c0*/  LDG.E R17, desc[UR8][R8.64+0x1c] ;  /* 0x00001c0808117981 */ /* 0x000f62000c1e1900 */
[----:B------:R-:W-:Y:S01]  /*08d0*/  IADD3 R2, PT, PT, R2, 0x8, RZ ;  /* 0x0000000802027810 */ /* 0x000fe20007ffe0ff */
[----:B---3--:R-:W-:-:S04]  /*08e0*/  FFMA R19, R25, R19, R18 ;  /* 0x0000001319137223 */ /* 0x008fc80000000012 */
[----:B--2---:R-:W-:-:S04]  /*08f0*/  FFMA R19, R24, R27, R19 ;  /* 0x0000001b18137223 */ /* 0x004fc80000000013 */
[----:B----4-:R-:W-:-:S04]  /*0900*/  FFMA R19, R14, R29, R19 ;  /* 0x0000001d0e137223 */ /* 0x010fc80000000013 */
[----:B-----5:R-:W-:-:S04]  /*0910*/  FFMA R19, R12, R26, R19 ;  /* 0x0000001a0c137223 */ /* 0x020fc80000000013 */
[----:B------:R-:W-:-:S04]  /*0920*/  FFMA R11, R10, R11, R19 ;  /* 0x0000000b0a0b7223 */ /* 0x000fc80000000013 */
[----:B------:R-:W-:-:S04]  /*0930*/  FFMA R11, R16, R13, R11 ;  /* 0x0000000d100b7223 */ /* 0x000fc8000000000b */
[----:B------:R-:W-:-:S04]  /*0940*/  FFMA R11, R28, R15, R11 ;  /* 0x0000000f1c0b7223 */ /* 0x000fc8000000000b */
[----:B------:R-:W-:-:S07]  /*0950*/  FFMA R18, R20, R17, R11 ;  /* 0x0000001114127223 */ /* 0x000fce000000000b */
.L_x_4:
        /* <DEDUP_REMOVED lines=8> */
[----:B-1----:R-:W-:-:S04]  /*09e0*/  IMAD.WIDE R14, R15, 0x4, R8 ;  /* 0x000000040f0e7825 */ /* 0x002fc800078e0208 */
[----:B------:R-:W-:Y:S02]  /*09f0*/  IMAD.WIDE.U32 R16, R7, 0x4, R14 ;  /* 0x0000000407107825 */ /* 0x000fe400078e000e */
[----:B0-----:R-:W3:Y:S02]  /*0a00*/  LDG.E R15, desc[UR8][R14.64] ;  /* 0x000000080e0f7981 */ /* 0x001ee4000c1e1900 */
[----:B--2---:R-:W-:-:S04]  /*0a10*/  IMAD.WIDE.U32 R8, R2, 0x4, R10 ;  /* 0x0000000402087825 */ /* 0x004fc800078e000a */
[C---:B------:R-:W-:Y:S01]  /*0a20*/  IMAD.WIDE.U32 R10, R7.reuse, 0x4, R16 ;  /* 0x00000004070a7825 */ /* 0x040fe200078e0010 */
[----:B------:R-:W3:Y:S04]  /*0a30*/  LDG.E R19, desc[UR8][R8.64] ;  /* 0x0000000808137981 */ /* 0x000ee8000c1e1900 */
[----:B------:R-:W2:Y:S01]  /*0a40*/  LDG.E R16, desc[UR8][R16.64] ;  /* 0x0000000810107981 */ /* 0x000ea2000c1e1900 */
[----:B------:R-:W-:-:S03]  /*0a50*/  IMAD.WIDE.U32 R12, R7, 0x4, R10 ;  /* 0x00000004070c7825 */ /* 0x000fc600078e000a */
[----:B------:R-:W2:Y:S04]  /*0a60*/  LDG.E R20, desc[UR8][R8.64+0x4] ;  /* 0x0000040808147981 */ /* 0x000ea8000c1e1900 */
[----:B------:R-:W4:Y:S04]  /*0a70*/  LDG.E R10, desc[UR8][R10.64] ;  /* 0x000000080a0a7981 */ /* 0x000f28000c1e1900 */
[----:B------:R-:W4:Y:S04]  /*0a80*/  LDG.E R21, desc[UR8][R8.64+0x8] ;  /* 0x0000080808157981 */ /* 0x000f28000c1e1900 */
[----:B------:R-:W5:Y:S04]  /*0a90*/  LDG.E R12, desc[UR8][R12.64] ;  /* 0x000000080c0c7981 */ /* 0x000f68000c1e1900 */
[----:B------:R-:W5:Y:S01]  /*0aa0*/  LDG.E R22, desc[UR8][R8.64+0xc] ;  /* 0x00000c0808167981 */ /* 0x000f62000c1e1900 */
[----:B------:R-:W-:Y:S01]  /*0ab0*/  IADD3 R2, PT, PT, R2, 0x4, RZ ;  /* 0x0000000402027810 */ /* 0x000fe20007ffe0ff */
[----:B---3--:R-:W-:-:S04]  /*0ac0*/  FFMA R19, R15, R19, R18 ;  /* 0x000000130f137223 */ /* 0x008fc80000000012 */
[----:B--2---:R-:W-:-:S04]  /*0ad0*/  FFMA R19, R16, R20, R19 ;  /* 0x0000001410137223 */ /* 0x004fc80000000013 */
[----:B----4-:R-:W-:-:S04]  /*0ae0*/  FFMA R19, R10, R21, R19 ;  /* 0x000000150a137223 */ /* 0x010fc80000000013 */
[----:B-----5:R-:W-:-:S07]  /*0af0*/  FFMA R18, R12, R22, R19 ;  /* 0x000000160c127223 */ /* 0x020fce0000000013 */
.L_x_5:
[----:B------:R-:W-:Y:S05]  /*0b00*/  @!P1 BRA `(.L_x_3) ;  /* 0x00000000004c9947 */ /* 0x000fea0003800000 */
[----:B------:R-:W1:Y:S01]  /*0b10*/  LDC.64 R10, c[0x0][0x380] ;  /* 0x0000e000ff0a7b82 */ /* 0x000e620000000a00 */
[----:B------:R-:W-:-:S07]  /*0b20*/  IMAD R13, R2, R7, R0 ;  /* 0x00000007020d7224 */ /* 0x000fce00078e0200 */
[----:B------:R-:W2:Y:S01]  /*0b30*/  LDC.64 R8, c[0x0][0x388] ;  /* 0x0000e200ff087b82 */ /* 0x000ea20000000a00 */
[----:B-1----:R-:W-:-:S05]  /*0b40*/  IMAD.WIDE R10, R13, 0x4, R10 ;  /* 0x000000040d0a7825 */ /* 0x002fca00078e020a */
[----:B0-----:R-:W3:Y:S01]  /*0b50*/  LDG.E R13, desc[UR8][R10.64] ;  /* 0x000000080a0d7981 */ /* 0x001ee2000c1e1900 */
[----:B--2---:R-:W-:-:S05]  /*0b60*/  IMAD.WIDE.U32 R8, R2, 0x4, R8 ;  /* 0x0000000402087825 */ /* 0x004fca00078e0008 */
[----:B------:R-:W3:Y:S01]  /*0b70*/  LDG.E R2, desc[UR8][R8.64] ;  /* 0x0000000808027981 */ /* 0x000ee2000c1e1900 */
[----:B------:R-:W-:Y:S01]  /*0b80*/  ISETP.NE.AND P0, PT, R5, 0x1, PT ;  /* 0x000000010500780c */ /* 0x000fe20003f05270 */
[----:B---3--:R-:W-:-:S12]  /*0b90*/  FFMA R18, R13, R2, R18 ;  /* 0x000000020d127223 */ /* 0x008fd80000000012 */
[----:B------:R-:W-:Y:S05]  /*0ba0*/  @!P0 BRA `(.L_x_3) ;  /* 0x0000000000248947 */ /* 0x000fea0003800000 */
[----:B------:R-:W-:Y:S01]  /*0bb0*/  ISETP.NE.AND P0, PT, R5, 0x2, PT ;  /* 0x000000020500780c */ /* 0x000fe20003f05270 */
[C---:B------:R-:W-:Y:S01]  /*0bc0*/  IMAD.WIDE.U32 R12, R7.reuse, 0x4, R10 ;  /* 0x00000004070c7825 */ /* 0x040fe200078e000a */
[----:B------:R-:W2:Y:S11]  /*0bd0*/  LDG.E R2, desc[UR8][R8.64+0x4] ;  /* 0x0000040808027981 */ /* 0x000eb6000c1e1900 */
[----:B------:R-:W-:-:S02]  /*0be0*/  @P0 IMAD.WIDE.U32 R10, R7, 0x4, R12 ;  /* 0x00000004070a0825 */ /* 0x000fc400078e000c */
[----:B------:R-:W2:Y:S04]  /*0bf0*/  LDG.E R13, desc[UR8][R12.64] ;  /* 0x000000080c0d7981 */ /* 0x000ea8000c1e1900 */
[----:B------:R-:W3:Y:S04]  /*0c00*/  @P0 LDG.E R7, desc[UR8][R8.64+0x8] ;  /* 0x0000080808070981 */ /* 0x000ee8000c1e1900 */
[----:B------:R-:W3:Y:S01]  /*0c10*/  @P0 LDG.E R11, desc[UR8][R10.64] ;  /* 0x000000080a0b0981 */ /* 0x000ee2000c1e1900 */
[----:B--2---:R-:W-:-:S04]  /*0c20*/  FFMA R18, R13, R2, R18 ;  /* 0x000000020d127223 */ /* 0x004fc80000000012 */
[----:B---3--:R-:W-:-:S07]  /*0c30*/  @P0 FFMA R18, R11, R7, R18 ;  /* 0x000000070b120223 */ /* 0x008fce0000000012 */
.L_x_3:
[----:B------:R-:W-:Y:S05]  /*0c40*/  BRA.U UP1, `(.L_x_6) ;  /* 0xfffffff501387547 */ /* 0x000fea000b83ffff */
.L_x_0:
[----:B------:R-:W1:Y:S02]  /*0c50*/  LDC.64 R2, c[0x0][0x390] ;  /* 0x0000e400ff027b82 */ /* 0x000e640000000a00 */
[----:B-1----:R-:W-:-:S05]  /*0c60*/  IMAD.WIDE R2, R0, 0x4, R2 ;  /* 0x0000000400027825 */ /* 0x002fca00078e0202 */
[----:B0-----:R-:W-:Y:S01]  /*0c70*/  STG.E desc[UR8][R2.64], R18 ;  /* 0x0000001202007986 */ /* 0x001fe2000c101908 */
[----:B------:R-:W-:Y:S05]  /*0c80*/  EXIT ;  /* 0x000000000000794d */ /* 0x000fea0003800000 */
.L_x_7:
[----:B------:R-:W-:-:S00]  /*0c90*/  BRA `(.L_x_7) ;  /* 0xfffffffc00fc7947 */ /* 0x000fc0000383ffff */
[----:B------:R-:W-:-:S00]  /*0ca0*/  NOP ;  /* 0x0000000000007918 */ /* 0x000fc00000000000 */
        /* <DEDUP_REMOVED lines=13> */
.L_x_8:


//--------------------- .nv.shared.reserved.0     --------------------------
	.section	.nv.shared.reserved.0,"aw",@nobits
	.weak		__nv_reservedSMEM_offset_0_alias
	.size		__nv_reservedSMEM_offset_0_alias, 0, 64
	.other		__nv_reservedSMEM_offset_0_alias,@"STO_CUDA_RESERVED_SHARED STV_DEFAULT"
__nv_reservedSMEM_offset_0_alias:
	.zero		0
	.zero		64


//--------------------- .nv.constant0._Z28matrix_vector_multiplicationPfS_S_i --------------------------
	.section	.nv.constant0._Z28matrix_vector_multiplicationPfS_S_i,"a",@progbits
	.sectionflags	@""
	.align	4
.nv.constant0._Z28matrix_vector_multiplicationPfS_S_i:
	.zero		924


//--------------------- SYMBOLS --------------------------

	.type		.nv.reservedSmem.offset0,@object
	.size		.nv.reservedSmem.offset0,0x4
